	.headerflags	@"EF_CUDA_TEXMODE_UNIFIED EF_CUDA_64BIT_ADDRESS EF_CUDA_ACCELERATORS EF_CUDA_SM90 EF_CUDA_VIRTUAL_SM(EF_CUDA_SM90)"
	.elftype	@"ET_EXEC"


//--------------------- .nv.info                  --------------------------
	.section	.nv.info,"",@"SHT_CUDA_INFO"
	.align	4


	//----- nvinfo : EIATTR_REGCOUNT
	.align		4
        /*0000*/ 	.byte	0x04, 0x2f
        /*0002*/ 	.short	(.L_1 - .L_0)
	.align		4
.L_0:
        /*0004*/ 	.word	index@(triton_poi_fused_cat_14)
        /*0008*/ 	.word	0x00000012


	//----- nvinfo : EIATTR_MIN_STACK_SIZE
	.align		4
.L_1:
        /*000c*/ 	.byte	0x04, 0x12
        /*000e*/ 	.short	(.L_3 - .L_2)
	.align		4
.L_2:
        /*0010*/ 	.word	index@(triton_poi_fused_cat_14)
        /*0014*/ 	.word	0x00000000


	//----- nvinfo : EIATTR_FRAME_SIZE
	.align		4
.L_3:
        /*0018*/ 	.byte	0x04, 0x11
        /*001a*/ 	.short	(.L_5 - .L_4)
	.align		4
.L_4:
        /*001c*/ 	.word	index@(triton_poi_fused_cat_14)
        /*0020*/ 	.word	0x00000000


	//----- nvinfo : EIATTR_MIN_STACK_SIZE
	.align		4
.L_5:
        /*0024*/ 	.byte	0x04, 0x12
        /*0026*/ 	.short	(.L_7 - .L_6)
	.align		4
.L_6:
        /*0028*/ 	.word	index@(triton_poi_fused_cat_14)
        /*002c*/ 	.word	0x00000000
.L_7:


//--------------------- .nv.info.triton_poi_fused_cat_14 --------------------------
	.section	.nv.info.triton_poi_fused_cat_14,"",@"SHT_CUDA_INFO"
	.sectionflags	@""
	.align	4


	//----- nvinfo : EIATTR_CUDA_API_VERSION
	.align		4
        /*0000*/ 	.byte	0x04, 0x37
        /*0002*/ 	.short	(.L_9 - .L_8)
.L_8:
        /*0004*/ 	.word	0x0000007c


	//----- nvinfo : EIATTR_KPARAM_INFO
	.align		4
.L_9:
        /*0008*/ 	.byte	0x04, 0x17
        /*000a*/ 	.short	(.L_11 - .L_10)
.L_10:
        /*000c*/ 	.word	0x00000000
        /*0010*/ 	.short	0x0002
        /*0012*/ 	.short	0x0010
        /*0014*/ 	.byte	0x00, 0xf0, 0x11, 0x00


	//----- nvinfo : EIATTR_KPARAM_INFO
	.align		4
.L_11:
        /*0018*/ 	.byte	0x04, 0x17
        /*001a*/ 	.short	(.L_13 - .L_12)
.L_12:
        /*001c*/ 	.word	0x00000000
        /*0020*/ 	.short	0x0001
        /*0022*/ 	.short	0x0008
        /*0024*/ 	.byte	0x00, 0xf4, 0x21, 0x00


	//----- nvinfo : EIATTR_KPARAM_INFO
	.align		4
.L_13:
        /*0028*/ 	.byte	0x04, 0x17
        /*002a*/ 	.short	(.L_15 - .L_14)
.L_14:
        /*002c*/ 	.word	0x00000000
        /*0030*/ 	.short	0x0000
        /*0032*/ 	.short	0x0000
        /*0034*/ 	.byte	0x00, 0xf4, 0x21, 0x00


	//----- nvinfo : EIATTR_SPARSE_MMA_MASK
	.align		4
.L_15:
        /*0038*/ 	.byte	0x03, 0x50
        /*003a*/ 	.short	0x0000


	//----- nvinfo : EIATTR_MAXREG_COUNT
	.align		4
        /*003c*/ 	.byte	0x03, 0x1b
        /*003e*/ 	.short	0x00ff


	//----- nvinfo : EIATTR_EXIT_INSTR_OFFSETS
	.align		4
        /*0040*/ 	.byte	0x04, 0x1c
        /*0042*/ 	.short	(.L_17 - .L_16)


	//   ....[0]....
.L_16:
        /*0044*/ 	.word	0x00000160


	//   ....[1]....
        /*0048*/ 	.word	0x00000180


	//----- nvinfo : EIATTR_REQNTID
	.align		4
.L_17:
        /*004c*/ 	.byte	0x04, 0x10
        /*004e*/ 	.short	(.L_19 - .L_18)
.L_18:
        /*0050*/ 	.word	0x00000020
        /*0054*/ 	.word	0x00000001
        /*0058*/ 	.word	0x00000001


	//----- nvinfo : EIATTR_CBANK_PARAM_SIZE
	.align		4
.L_19:
        /*005c*/ 	.byte	0x03, 0x19
        /*005e*/ 	.short	0x0014


	//----- nvinfo : EIATTR_PARAM_CBANK
	.align		4
        /*0060*/ 	.byte	0x04, 0x0a
        /*0062*/ 	.short	(.L_21 - .L_20)
	.align		4
.L_20:
        /*0064*/ 	.word	index@(.nv.constant0.triton_poi_fused_cat_14)
        /*0068*/ 	.short	0x0210
        /*006a*/ 	.short	0x0014


	//----- nvinfo : EIATTR_SW_WAR
	.align		4
.L_21:
        /*006c*/ 	.byte	0x04, 0x36
        /*006e*/ 	.short	(.L_23 - .L_22)
.L_22:
        /*0070*/ 	.word	0x00000008
.L_23:


//--------------------- .nv.callgraph             --------------------------
	.section	.nv.callgraph,"",@"SHT_CUDA_CALLGRAPH"
	.align	4
	.sectionentsize	8
	.align		4
        /*0000*/ 	.word	0x00000000
	.align		4
        /*0004*/ 	.word	0xffffffff
	.align		4
        /*0008*/ 	.word	0x00000000
	.align		4
        /*000c*/ 	.word	0xfffffffe
	.align		4
        /*0010*/ 	.word	0x00000000
	.align		4
        /*0014*/ 	.word	0xfffffffd
	.align		4
        /*0018*/ 	.word	0x00000000
	.align		4
        /*001c*/ 	.word	0xfffffffc


//--------------------- .text.triton_poi_fused_cat_14 --------------------------
	.section	.text.triton_poi_fused_cat_14,"ax",@progbits
	.align	128
        .global         triton_poi_fused_cat_14
        .type           triton_poi_fused_cat_14,@function
        .size           triton_poi_fused_cat_14,(.L_x_1 - triton_poi_fused_cat_14)
        .other          triton_poi_fused_cat_14,@"STO_CUDA_ENTRY STV_DEFAULT"
triton_poi_fused_cat_14:
.text.triton_poi_fused_cat_14:
[----:B------:R-:W0:Y:S02]  /*0000*/  LDC R1, c[0x0][0x28] ;  /* 0x00000a00ff017b82 */ /* 0x000e240000000800 */
[----:B------:R-:W1:Y:S01]  /*0010*/  S2R R0, SR_TID.X ;  /* 0x0000000000007919 */ /* 0x000e620000002100 */
[----:B------:R-:W2:Y:S01]  /*0020*/  LDC.64 R4, c[0x0][0x210] ;  /* 0x00008400ff047b82 */ /* 0x000ea20000000a00 */
[----:B------:R-:W-:Y:S01]  /*0030*/  IMAD.MOV.U32 R13, RZ, RZ, RZ ;  /* 0x000000ffff0d7224 */ /* 0x000fe200078e00ff */
[----:B------:R-:W-:Y:S01]  /*0040*/  ULDC.64 UR4, c[0x0][0x208] ;  /* 0x0000820000047ab9 */ /* 0x000fe20000000a00 */
[----:B------:R-:W3:Y:S05]  /*0050*/  S2R R3, SR_CTAID.X ;  /* 0x0000000000037919 */ /* 0x000eea0000002500 */
[----:B------:R-:W4:Y:S01]  /*0060*/  LDC.64 R8, c[0x0][0x218] ;  /* 0x00008600ff087b82 */ /* 0x000f220000000a00 */
[----:B-1----:R-:W-:-:S04]  /*0070*/  LOP3.LUT R0, R0, 0x1f, RZ, 0xc0, !PT ;  /* 0x0000001f00007812 */ /* 0x002fc800078ec0ff */
[----:B---3--:R-:W-:-:S04]  /*0080*/  LEA R0, R3, R0, 0x6 ;  /* 0x0000000003007211 */ /* 0x008fc800078e30ff */
[C---:B------:R-:W-:Y:S02]  /*0090*/  ISETP.GE.AND P0, PT, R0.reuse, 0x40, PT ;  /* 0x000000400000780c */ /* 0x040fe40003f06270 */
[----:B------:R-:W-:Y:S02]  /*00a0*/  SHF.L.U32 R7, R0, 0x4, RZ ;  /* 0x0000000400077819 */ /* 0x000fe400000006ff */
[----:B------:R-:W-:-:S03]  /*00b0*/  IADD3 R6, R0, 0x20, RZ ;  /* 0x0000002000067810 */ /* 0x000fc60007ffe0ff */
[----:B--2---:R-:W-:Y:S01]  /*00c0*/  IMAD.WIDE R2, R7, 0x4, R4 ;  /* 0x0000000407027825 */ /* 0x004fe200078e0204 */
[C---:B------:R-:W-:Y:S02]  /*00d0*/  ISETP.GE.AND P1, PT, R6.reuse, 0x40, PT ;  /* 0x000000400600780c */ /* 0x040fe40003f26270 */
[----:B------:R-:W-:-:S03]  /*00e0*/  SHF.L.U32 R11, R6, 0x4, RZ ;  /* 0x00000004060b7819 */ /* 0x000fc600000006ff */
[----:B------:R-:W2:Y:S01]  /*00f0*/  @!P0 LDG.E.EL R13, desc[UR4][R2.64+0x24] ;  /* 0x00002404020d8981 */ /* 0x000ea2000c2e1900 */
[----:B------:R-:W-:Y:S02]  /*0100*/  IMAD.MOV.U32 R15, RZ, RZ, RZ ;  /* 0x000000ffff0f7224 */ /* 0x000fe400078e00ff */
[----:B------:R-:W-:-:S04]  /*0110*/  IMAD.WIDE R4, R11, 0x4, R4 ;  /* 0x000000040b047825 */ /* 0x000fc800078e0204 */
[--C-:B----4-:R-:W-:Y:S01]  /*0120*/  IMAD.WIDE R6, R7, 0x4, R8.reuse ;  /* 0x0000000407067825 */ /* 0x110fe200078e0208 */
[----:B------:R1:W5:Y:S03]  /*0130*/  @!P1 LDG.E.EL R15, desc[UR4][R4.64+0x24] ;  /* 0x00002404040f9981 */ /* 0x000366000c2e1900 */
[----:B------:R-:W-:Y:S01]  /*0140*/  IMAD.WIDE R8, R11, 0x4, R8 ;  /* 0x000000040b087825 */ /* 0x000fe200078e0208 */
[----:B--2---:R1:W-:Y:S01]  /*0150*/  @!P0 STG.E desc[UR4][R6.64], R13 ;  /* 0x0000000d06008986 */ /* 0x0043e2000c101904 */
[----:B------:R-:W-:Y:S05]  /*0160*/  @P1 EXIT ;  /* 0x000000000000194d */ /* 0x000fea0003800000 */
[----:B-----5:R-:W-:Y:S01]  /*0170*/  STG.E desc[UR4][R8.64], R15 ;  /* 0x0000000f08007986 */ /* 0x020fe2000c101904 */
[----:B------:R-:W-:Y:S05]  /*0180*/  EXIT ;  /* 0x000000000000794d */ /* 0x000fea0003800000 */
.L_x_0:
[----:B------:R-:W-:-:S00]  /*0190*/  BRA `(.L_x_0) ;  /* 0xfffffffc00fc7947 */ /* 0x000fc0000383ffff */
[----:B------:R-:W-:-:S00]  /*01a0*/  NOP ;  /* 0x0000000000007918 */ /* 0x000fc00000000000 */
        /* <DEDUP_REMOVED lines=13> */
.L_x_1:


//--------------------- .nv.constant0.triton_poi_fused_cat_14 --------------------------
	.section	.nv.constant0.triton_poi_fused_cat_14,"a",@progbits
	.sectionflags	@""
	.align	4
.nv.constant0.triton_poi_fused_cat_14:
	.zero		548
